	.headerflags	@"EF_CUDA_TEXMODE_UNIFIED EF_CUDA_64BIT_ADDRESS EF_CUDA_ACCELERATORS EF_CUDA_SM90 EF_CUDA_VIRTUAL_SM(EF_CUDA_SM90)"
	.elftype	@"ET_EXEC"


//--------------------- .nv.info                  --------------------------
	.section	.nv.info,"",@"SHT_CUDA_INFO"
	.align	4


	//----- nvinfo : EIATTR_REGCOUNT
	.align		4
        /*0000*/ 	.byte	0x04, 0x2f
        /*0002*/ 	.short	(.L_1 - .L_0)
	.align		4
.L_0:
        /*0004*/ 	.word	index@(triton_poi_fused_convolution_relu_33)
        /*0008*/ 	.word	0x0000000c


	//----- nvinfo : EIATTR_MIN_STACK_SIZE
	.align		4
.L_1:
        /*000c*/ 	.byte	0x04, 0x12
        /*000e*/ 	.short	(.L_3 - .L_2)
	.align		4
.L_2:
        /*0010*/ 	.word	index@(triton_poi_fused_convolution_relu_33)
        /*0014*/ 	.word	0x00000000


	//----- nvinfo : EIATTR_FRAME_SIZE
	.align		4
.L_3:
        /*0018*/ 	.byte	0x04, 0x11
        /*001a*/ 	.short	(.L_5 - .L_4)
	.align		4
.L_4:
        /*001c*/ 	.word	index@(triton_poi_fused_convolution_relu_33)
        /*0020*/ 	.word	0x00000000


	//----- nvinfo : EIATTR_MIN_STACK_SIZE
	.align		4
.L_5:
        /*0024*/ 	.byte	0x04, 0x12
        /*0026*/ 	.short	(.L_7 - .L_6)
	.align		4
.L_6:
        /*0028*/ 	.word	index@(triton_poi_fused_convolution_relu_33)
        /*002c*/ 	.word	0x00000000
.L_7:


//--------------------- .nv.info.triton_poi_fused_convolution_relu_33 --------------------------
	.section	.nv.info.triton_poi_fused_convolution_relu_33,"",@"SHT_CUDA_INFO"
	.sectionflags	@""
	.align	4


	//----- nvinfo : EIATTR_CUDA_API_VERSION
	.align		4
        /*0000*/ 	.byte	0x04, 0x37
        /*0002*/ 	.short	(.L_9 - .L_8)
.L_8:
        /*0004*/ 	.word	0x0000007c


	//----- nvinfo : EIATTR_KPARAM_INFO
	.align		4
.L_9:
        /*0008*/ 	.byte	0x04, 0x17
        /*000a*/ 	.short	(.L_11 - .L_10)
.L_10:
        /*000c*/ 	.word	0x00000000
        /*0010*/ 	.short	0x0002
        /*0012*/ 	.short	0x0010
        /*0014*/ 	.byte	0x00, 0xf0, 0x11, 0x00


	//----- nvinfo : EIATTR_KPARAM_INFO
	.align		4
.L_11:
        /*0018*/ 	.byte	0x04, 0x17
        /*001a*/ 	.short	(.L_13 - .L_12)
.L_12:
        /*001c*/ 	.word	0x00000000
        /*0020*/ 	.short	0x0001
        /*0022*/ 	.short	0x0008
        /*0024*/ 	.byte	0x00, 0xf4, 0x21, 0x00


	//----- nvinfo : EIATTR_KPARAM_INFO
	.align		4
.L_13:
        /*0028*/ 	.byte	0x04, 0x17
        /*002a*/ 	.short	(.L_15 - .L_14)
.L_14:
        /*002c*/ 	.word	0x00000000
        /*0030*/ 	.short	0x0000
        /*0032*/ 	.short	0x0000
        /*0034*/ 	.byte	0x00, 0xf4, 0x21, 0x00


	//----- nvinfo : EIATTR_SPARSE_MMA_MASK
	.align		4
.L_15:
        /*0038*/ 	.byte	0x03, 0x50
        /*003a*/ 	.short	0x0000


	//----- nvinfo : EIATTR_MAXREG_COUNT
	.align		4
        /*003c*/ 	.byte	0x03, 0x1b
        /*003e*/ 	.short	0x00ff


	//----- nvinfo : EIATTR_EXIT_INSTR_OFFSETS
	.align		4
        /*0040*/ 	.byte	0x04, 0x1c
        /*0042*/ 	.short	(.L_17 - .L_16)


	//   ....[0]....
.L_16:
        /*0044*/ 	.word	0x00000170


	//   ....[1]....
        /*0048*/ 	.word	0x00000190


	//----- nvinfo : EIATTR_REQNTID
	.align		4
.L_17:
        /*004c*/ 	.byte	0x04, 0x10
        /*004e*/ 	.short	(.L_19 - .L_18)
.L_18:
        /*0050*/ 	.word	0x00000080
        /*0054*/ 	.word	0x00000001
        /*0058*/ 	.word	0x00000001


	//----- nvinfo : EIATTR_CBANK_PARAM_SIZE
	.align		4
.L_19:
        /*005c*/ 	.byte	0x03, 0x19
        /*005e*/ 	.short	0x0014


	//----- nvinfo : EIATTR_PARAM_CBANK
	.align		4
        /*0060*/ 	.byte	0x04, 0x0a
        /*0062*/ 	.short	(.L_21 - .L_20)
	.align		4
.L_20:
        /*0064*/ 	.word	index@(.nv.constant0.triton_poi_fused_convolution_relu_33)
        /*0068*/ 	.short	0x0210
        /*006a*/ 	.short	0x0014


	//----- nvinfo : EIATTR_SW_WAR
	.align		4
.L_21:
        /*006c*/ 	.byte	0x04, 0x36
        /*006e*/ 	.short	(.L_23 - .L_22)
.L_22:
        /*0070*/ 	.word	0x00000008
.L_23:


//--------------------- .nv.callgraph             --------------------------
	.section	.nv.callgraph,"",@"SHT_CUDA_CALLGRAPH"
	.align	4
	.sectionentsize	8
	.align		4
        /*0000*/ 	.word	0x00000000
	.align		4
        /*0004*/ 	.word	0xffffffff
	.align		4
        /*0008*/ 	.word	0x00000000
	.align		4
        /*000c*/ 	.word	0xfffffffe
	.align		4
        /*0010*/ 	.word	0x00000000
	.align		4
        /*0014*/ 	.word	0xfffffffd
	.align		4
        /*0018*/ 	.word	0x00000000
	.align		4
        /*001c*/ 	.word	0xfffffffc


//--------------------- .text.triton_poi_fused_convolution_relu_33 --------------------------
	.section	.text.triton_poi_fused_convolution_relu_33,"ax",@progbits
	.align	128
        .global         triton_poi_fused_convolution_relu_33
        .type           triton_poi_fused_convolution_relu_33,@function
        .size           triton_poi_fused_convolution_relu_33,(.L_x_1 - triton_poi_fused_convolution_relu_33)
        .other          triton_poi_fused_convolution_relu_33,@"STO_CUDA_ENTRY STV_DEFAULT"
triton_poi_fused_convolution_relu_33:
.text.triton_poi_fused_convolution_relu_33:
[----:B------:R-:W0:Y:S02]  /*0000*/  LDC R1, c[0x0][0x28] ;  /* 0x00000a00ff017b82 */ /* 0x000e240000000800 */
[----:B------:R-:W1:Y:S01]  /*0010*/  S2R R0, SR_TID.X ;  /* 0x0000000000007919 */ /* 0x000e620000002100 */
[----:B------:R-:W2:Y:S01]  /*0020*/  LDC.64 R2, c[0x0][0x210] ;  /* 0x00008400ff027b82 */ /* 0x000ea20000000a00 */
[----:B------:R-:W-:Y:S01]  /*0030*/  ULDC.64 UR4, c[0x0][0x208] ;  /* 0x0000820000047ab9 */ /* 0x000fe20000000a00 */
[----:B------:R-:W3:Y:S06]  /*0040*/  S2R R7, SR_CTAID.X ;  /* 0x0000000000077919 */ /* 0x000eec0000002500 */
[----:B------:R-:W4:Y:S01]  /*0050*/  LDC.64 R4, c[0x0][0x218] ;  /* 0x00008600ff047b82 */ /* 0x000f220000000a00 */
[----:B-1----:R-:W-:-:S02]  /*0060*/  LOP3.LUT R0, R0, 0x7f, RZ, 0xc0, !PT ;  /* 0x0000007f00007812 */ /* 0x002fc400078ec0ff */
[----:B---3--:R-:W-:-:S03]  /*0070*/  SHF.R.S32.HI R6, RZ, 0x18, R7 ;  /* 0x00000018ff067819 */ /* 0x008fc60000011407 */
[----:B------:R-:W-:Y:S01]  /*0080*/  IMAD R7, R7, 0x80, R0 ;  /* 0x0000008007077824 */ /* 0x000fe200078e0200 */
[----:B------:R-:W-:-:S03]  /*0090*/  SGXT R0, R6, 0x1 ;  /* 0x000000010600781a */ /* 0x000fc60000000200 */
[C---:B--2---:R-:W-:Y:S01]  /*00a0*/  IMAD.WIDE R2, R7.reuse, 0x4, R2 ;  /* 0x0000000407027825 */ /* 0x044fe200078e0202 */
[----:B------:R-:W-:Y:S02]  /*00b0*/  ISETP.GE.AND P1, PT, R7, 0x80, PT ;  /* 0x000000800700780c */ /* 0x000fe40003f26270 */
[----:B------:R-:W-:-:S04]  /*00c0*/  LEA.HI R0, R0, R7, RZ, 0x5 ;  /* 0x0000000700007211 */ /* 0x000fc800078f28ff */
[----:B------:R-:W-:-:S05]  /*00d0*/  LOP3.LUT R0, R0, 0xffffffe0, RZ, 0xc0, !PT ;  /* 0xffffffe000007812 */ /* 0x000fca00078ec0ff */
[----:B------:R-:W-:Y:S02]  /*00e0*/  IMAD.IADD R9, R7, 0x1, -R0 ;  /* 0x0000000107097824 */ /* 0x000fe400078e0a00 */
[----:B------:R-:W-:Y:S02]  /*00f0*/  IMAD.MOV.U32 R0, RZ, RZ, RZ ;  /* 0x000000ffff007224 */ /* 0x000fe400078e00ff */
[----:B------:R-:W-:Y:S02]  /*0100*/  IMAD.MOV.U32 R7, RZ, RZ, RZ ;  /* 0x000000ffff077224 */ /* 0x000fe400078e00ff */
[----:B----4-:R-:W-:Y:S02]  /*0110*/  IMAD.WIDE R4, R9, 0x4, R4 ;  /* 0x0000000409047825 */ /* 0x010fe400078e0204 */
[----:B------:R-:W2:Y:S04]  /*0120*/  @!P1 LDG.E R0, desc[UR4][R2.64] ;  /* 0x0000000402009981 */ /* 0x000ea8000c1e1900 */
[----:B------:R-:W2:Y:S02]  /*0130*/  @!P1 LDG.E.EL R7, desc[UR4][R4.64] ;  /* 0x0000000404079981 */ /* 0x000ea4000c2e1900 */
[----:B--2---:R-:W-:Y:S01]  /*0140*/  FADD R6, R7, R0 ;  /* 0x0000000007067221 */ /* 0x004fe20000000000 */
[----:B------:R-:W-:-:S04]  /*0150*/  FSETP.GEU.AND P0, PT, R0, -R7, PT ;  /* 0x800000070000720b */ /* 0x000fc80003f0e000 */
[----:B------:R-:W-:Y:S01]  /*0160*/  FSEL R7, R6, RZ, P0 ;  /* 0x000000ff06077208 */ /* 0x000fe20000000000 */
[----:B------:R-:W-:Y:S08]  /*0170*/  @P1 EXIT ;  /* 0x000000000000194d */ /* 0x000ff00003800000 */
[----:B------:R-:W-:Y:S01]  /*0180*/  STG.E desc[UR4][R2.64], R7 ;  /* 0x0000000702007986 */ /* 0x000fe2000c101904 */
[----:B------:R-:W-:Y:S05]  /*0190*/  EXIT ;  /* 0x000000000000794d */ /* 0x000fea0003800000 */
.L_x_0:
[----:B------:R-:W-:-:S00]  /*01a0*/  BRA `(.L_x_0) ;  /* 0xfffffffc00fc7947 */ /* 0x000fc0000383ffff */
[----:B------:R-:W-:-:S00]  /*01b0*/  NOP ;  /* 0x0000000000007918 */ /* 0x000fc00000000000 */
        /* <DEDUP_REMOVED lines=12> */
.L_x_1:


//--------------------- .nv.constant0.triton_poi_fused_convolution_relu_33 --------------------------
	.section	.nv.constant0.triton_poi_fused_convolution_relu_33,"a",@progbits
	.sectionflags	@""
	.align	4
.nv.constant0.triton_poi_fused_convolution_relu_33:
	.zero		548
